//
// Generated by NVIDIA NVVM Compiler
//
// Compiler Build ID: CL-36424714
// Cuda compilation tools, release 13.0, V13.0.88
// Based on NVVM 20.0.0
//

.version 9.0
.target sm_100
.address_size 64

	// .globl	_Z15derefNullKernelPi

.visible .entry _Z15derefNullKernelPi(
	.param .u64 .ptr .align 1 _Z15derefNullKernelPi_param_0
)
{
	.reg .b32 	%r<2>;
	.reg .b64 	%rd<3>;

	ld.param.u64 	%rd1, [_Z15derefNullKernelPi_param_0];
	cvta.to.global.u64 	%rd2, %rd1;
	mov.b32 	%r1, 42;
	st.global.u32 	[%rd2], %r1;
	ret;

}


// ===== COMPILED SASS (sm_100) =====

	.target	sm_100

	.elftype	@"ET_EXEC"


//--------------------- .note.nv.tkinfo           --------------------------
	.section	.note.nv.tkinfo,"",@"SHT_NOTE"
	.sectionflags	@"SHF_NOTE_NV_TKINFO"
	.tkinfo
        /*0018*/ 	.word	0x00000002
        /*0030*/ 	.string	""
        /*0030*/ 	.string	"ptxas"
        /*0030*/ 	.string	"Cuda compilation tools, release 13.0, V13.0.88"
        /*0030*/ 	.string	"Build cuda_13.0.r13.0/compiler.36424714_0"
        /*0030*/ 	.string	"-arch sm_100 -m 64 "



//--------------------- .note.nv.cuinfo           --------------------------
	.section	.note.nv.cuinfo,"",@"SHT_NOTE"
	.sectionflags	@"SHF_NOTE_NV_CUINFO"
        /*0018*/ 	.short	0x0002
        /*001a*/ 	.short	0x0064
        /*001c*/ 	.short	0x0082
	.zero		2


//--------------------- .nv.info                  --------------------------
	.section	.nv.info,"",@"SHT_CUDA_INFO"
	.align	4


	//----- nvinfo : EIATTR_REGCOUNT
	.align		4
        /*0000*/ 	.byte	0x04, 0x2f
        /*0002*/ 	.short	(.L_1 - .L_0)
	.align		4
.L_0:
        /*0004*/ 	.word	index@(_Z15derefNullKernelPi)
        /*0008*/ 	.word	0x00000008


	//----- nvinfo : EIATTR_FRAME_SIZE
	.align		4
.L_1:
        /*000c*/ 	.byte	0x04, 0x11
        /*000e*/ 	.short	(.L_3 - .L_2)
	.align		4
.L_2:
        /*0010*/ 	.word	index@(_Z15derefNullKernelPi)
        /*0014*/ 	.word	0x00000000


	//----- nvinfo : EIATTR_MIN_STACK_SIZE
	.align		4
.L_3:
        /*0018*/ 	.byte	0x04, 0x12
        /*001a*/ 	.short	(.L_5 - .L_4)
	.align		4
.L_4:
        /*001c*/ 	.word	index@(_Z15derefNullKernelPi)
        /*0020*/ 	.word	0x00000000
.L_5:


//--------------------- .nv.compat                --------------------------
	.section	.nv.compat,"",@"SHT_CUDA_COMPAT_INFO"
	.align	4
        /*0000*/ 	.byte	0x02, 0x09, 0x00, 0x00, 0x02, 0x02, 0x01, 0x00, 0x02, 0x05, 0x05, 0x00, 0x03, 0x07, 0x01, 0x01
        /*0010*/ 	.byte	0x02, 0x03, 0x00, 0x00, 0x02, 0x06, 0x01, 0x00, 0x04, 0x0b, 0x08, 0x00, 0x09, 0x00, 0x00, 0x00
        /*0020*/ 	.byte	0x00, 0x00, 0x00, 0x00


//--------------------- .nv.info._Z15derefNullKernelPi --------------------------
	.section	.nv.info._Z15derefNullKernelPi,"",@"SHT_CUDA_INFO"
	.sectionflags	@""
	.align	4


	//----- nvinfo : EIATTR_CUDA_API_VERSION
	.align		4
        /*0000*/ 	.byte	0x04, 0x37
        /*0002*/ 	.short	(.L_7 - .L_6)
.L_6:
        /*0004*/ 	.word	0x00000082


	//----- nvinfo : EIATTR_KPARAM_INFO
	.align		4
.L_7:
        /*0008*/ 	.byte	0x04, 0x17
        /*000a*/ 	.short	(.L_9 - .L_8)
.L_8:
        /*000c*/ 	.word	0x00000000
        /*0010*/ 	.short	0x0000
        /*0012*/ 	.short	0x0000
        /*0014*/ 	.byte	0x00, 0xf5, 0x21, 0x00


	//----- nvinfo : EIATTR_SPARSE_MMA_MASK
	.align		4
.L_9:
        /*0018*/ 	.byte	0x03, 0x50
        /*001a*/ 	.short	0x0000


	//----- nvinfo : EIATTR_MAXREG_COUNT
	.align		4
        /*001c*/ 	.byte	0x03, 0x1b
        /*001e*/ 	.short	0x00ff


	//----- nvinfo : EIATTR_MERCURY_ISA_VERSION
	.align		4
        /*0020*/ 	.byte	0x03, 0x5f
        /*0022*/ 	.short	0x0101


	//----- nvinfo : EIATTR_VRC_CTA_INIT_COUNT
	.align		4
        /*0024*/ 	.byte	0x02, 0x4a
	.zero		1
	.zero		1


	//----- nvinfo : EIATTR_EXIT_INSTR_OFFSETS
	.align		4
        /*0028*/ 	.byte	0x04, 0x1c
        /*002a*/ 	.short	(.L_11 - .L_10)


	//   ....[0]....
.L_10:
        /*002c*/ 	.word	0x00000050


	//----- nvinfo : EIATTR_CBANK_PARAM_SIZE
	.align		4
.L_11:
        /*0030*/ 	.byte	0x03, 0x19
        /*0032*/ 	.short	0x0008


	//----- nvinfo : EIATTR_PARAM_CBANK
	.align		4
        /*0034*/ 	.byte	0x04, 0x0a
        /*0036*/ 	.short	(.L_13 - .L_12)
	.align		4
.L_12:
        /*0038*/ 	.word	index@(.nv.constant0._Z15derefNullKernelPi)
        /*003c*/ 	.short	0x0380
        /*003e*/ 	.short	0x0008


	//----- nvinfo : EIATTR_SW_WAR
	.align		4
.L_13:
        /*0040*/ 	.byte	0x04, 0x36
        /*0042*/ 	.short	(.L_15 - .L_14)
.L_14:
        /*0044*/ 	.word	0x00000008
.L_15:


//--------------------- .nv.callgraph             --------------------------
	.section	.nv.callgraph,"",@"SHT_CUDA_CALLGRAPH"
	.align	4
	.sectionentsize	8
	.align		4
        /*0000*/ 	.word	0x00000000
	.align		4
        /*0004*/ 	.word	0xffffffff
	.align		4
        /*0008*/ 	.word	0x00000000
	.align		4
        /*000c*/ 	.word	0xfffffffe
	.align		4
        /*0010*/ 	.word	0x00000000
	.align		4
        /*0014*/ 	.word	0xfffffffd
	.align		4
        /*0018*/ 	.word	0x00000000
	.align		4
        /*001c*/ 	.word	0xfffffffc


//--------------------- .text._Z15derefNullKernelPi --------------------------
	.section	.text._Z15derefNullKernelPi,"ax",@progbits
	.align	128
        .global         _Z15derefNullKernelPi
        .type           _Z15derefNullKernelPi,@function
        .size           _Z15derefNullKernelPi,(.L_x_1 - _Z15derefNullKernelPi)
        .other          _Z15derefNullKernelPi,@"STO_CUDA_ENTRY STV_DEFAULT"
_Z15derefNullKernelPi:
.text._Z15derefNullKernelPi:
[----:B------:R-:W-:Y:S08]  /*0000*/  LDC R1, c[0x0][0x37c] ;  /* 0x0000df00ff017b82 */ /* 0x000ff00000000800 */
[----:B------:R-:W0:Y:S01]  /*0010*/  LDC.64 R2, c[0x0][0x380] ;  /* 0x0000e000ff027b82 */ /* 0x000e220000000a00 */
[----:B------:R-:W0:Y:S01]  /*0020*/  LDCU.64 UR4, c[0x0][0x358] ;  /* 0x00006b00ff0477ac */ /* 0x000e220008000a00 */
[----:B------:R-:W-:-:S05]  /*0030*/  HFMA2 R5, -RZ, RZ, 0, 2.50339508056640625e-06 ;  /* 0x0000002aff057431 */ /* 0x000fca00000001ff */
[----:B0-----:R-:W-:Y:S01]  /*0040*/  STG.E desc[UR4][R2.64], R5 ;  /* 0x0000000502007986 */ /* 0x001fe2000c101904 */
[----:B------:R-:W-:Y:S05]  /*0050*/  EXIT ;  /* 0x000000000000794d */ /* 0x000fea0003800000 */
.L_x_0:
[----:B------:R-:W-:-:S00]  /*0060*/  BRA `(.L_x_0) ;  /* 0xfffffffc00fc7947 */ /* 0x000fc0000383ffff */
[----:B------:R-:W-:-:S00]  /*0070*/  NOP ;  /* 0x0000000000007918 */ /* 0x000fc00000000000 */
        /* <DEDUP_REMOVED lines=8> */
.L_x_1:


//--------------------- .nv.shared.reserved.0     --------------------------
	.section	.nv.shared.reserved.0,"aw",@nobits
	.weak		__nv_reservedSMEM_offset_0_alias
	.size		__nv_reservedSMEM_offset_0_alias, 0, 64
	.other		__nv_reservedSMEM_offset_0_alias,@"STO_CUDA_RESERVED_SHARED STV_DEFAULT"
__nv_reservedSMEM_offset_0_alias:
	.zero		0
	.zero		64


//--------------------- .nv.constant0._Z15derefNullKernelPi --------------------------
	.section	.nv.constant0._Z15derefNullKernelPi,"a",@progbits
	.sectionflags	@""
	.align	4
.nv.constant0._Z15derefNullKernelPi:
	.zero		904


//--------------------- SYMBOLS --------------------------

	.type		.nv.reservedSmem.offset0,@object
	.size		.nv.reservedSmem.offset0,0x4
